//
// Generated by NVIDIA NVVM Compiler
//
// Compiler Build ID: CL-36424714
// Cuda compilation tools, release 13.0, V13.0.88
// Based on NVVM 20.0.0
//

.version 9.0
.target sm_100
.address_size 64

	// .globl	_Z20vectorAddWithShufflePfS_S_i
.extern .func  (.param .b32 func_retval0) vprintf
(
	.param .b64 vprintf_param_0,
	.param .b64 vprintf_param_1
)
;
.global .align 1 .b8 $str[63] = {84, 104, 114, 101, 97, 100, 32, 37, 100, 58, 32, 77, 121, 32, 118, 97, 108, 117, 101, 32, 61, 32, 37, 46, 49, 102, 44, 32, 86, 97, 108, 117, 101, 32, 102, 114, 111, 109, 32, 52, 32, 116, 104, 114, 101, 97, 100, 115, 32, 97, 104, 101, 97, 100, 32, 61, 32, 37, 46, 49, 102, 10};

.visible .entry _Z20vectorAddWithShufflePfS_S_i(
	.param .u64 .ptr .align 1 _Z20vectorAddWithShufflePfS_S_i_param_0,
	.param .u64 .ptr .align 1 _Z20vectorAddWithShufflePfS_S_i_param_1,
	.param .u64 .ptr .align 1 _Z20vectorAddWithShufflePfS_S_i_param_2,
	.param .u32 _Z20vectorAddWithShufflePfS_S_i_param_3
)
{
	.local .align 8 .b8 	__local_depot0[24];
	.reg .b64 	%SP;
	.reg .b64 	%SPL;
	.reg .pred 	%p<4>;
	.reg .b32 	%r<11>;
	.reg .b32 	%f<8>;
	.reg .b64 	%rd<16>;
	.reg .b64 	%fd<3>;

	mov.u64 	%SPL, __local_depot0;
	cvta.local.u64 	%SP, %SPL;
	ld.param.u64 	%rd1, [_Z20vectorAddWithShufflePfS_S_i_param_0];
	ld.param.u64 	%rd2, [_Z20vectorAddWithShufflePfS_S_i_param_1];
	ld.param.u64 	%rd3, [_Z20vectorAddWithShufflePfS_S_i_param_2];
	ld.param.u32 	%r3, [_Z20vectorAddWithShufflePfS_S_i_param_3];
	mov.u32 	%r4, %tid.x;
	mov.u32 	%r5, %ctaid.x;
	mov.u32 	%r6, %ntid.x;
	mad.lo.s32 	%r1, %r5, %r6, %r4;
	setp.ge.s32 	%p1, %r1, %r3;
	mov.f32 	%f7, 0f00000000;
	@%p1 bra 	$L__BB0_2;
	cvta.to.global.u64 	%rd4, %rd1;
	cvta.to.global.u64 	%rd5, %rd2;
	mul.wide.s32 	%rd6, %r1, 4;
	add.s64 	%rd7, %rd4, %rd6;
	ld.global.f32 	%f4, [%rd7];
	add.s64 	%rd8, %rd5, %rd6;
	ld.global.f32 	%f5, [%rd8];
	add.f32 	%f7, %f4, %f5;
$L__BB0_2:
	cvta.to.global.u64 	%rd9, %rd3;
	mul.wide.s32 	%rd10, %r1, 4;
	add.s64 	%rd11, %rd9, %rd10;
	st.global.f32 	[%rd11], %f7;
	mov.b32 	%r7, %f7;
	shfl.sync.down.b32	%r2|%p2, %r7, 4, 31, -1;
	add.s32 	%r8, %r3, -4;
	setp.ge.s32 	%p3, %r1, %r8;
	@%p3 bra 	$L__BB0_4;
	add.u64 	%rd12, %SP, 0;
	add.u64 	%rd13, %SPL, 0;
	mov.b32 	%f6, %r2;
	cvt.f64.f32 	%fd1, %f7;
	cvt.f64.f32 	%fd2, %f6;
	st.local.u32 	[%rd13], %r1;
	st.local.f64 	[%rd13+8], %fd1;
	st.local.f64 	[%rd13+16], %fd2;
	mov.u64 	%rd14, $str;
	cvta.global.u64 	%rd15, %rd14;
	{ // callseq 0, 0
	.param .b64 param0;
	st.param.b64 	[param0], %rd15;
	.param .b64 param1;
	st.param.b64 	[param1], %rd12;
	.param .b32 retval0;
	call.uni (retval0), 
	vprintf, 
	(
	param0, 
	param1
	);
	ld.param.b32 	%r9, [retval0];
	} // callseq 0
$L__BB0_4:
	ret;

}


// ===== COMPILED SASS (sm_100) =====

	.target	sm_100

	.elftype	@"ET_EXEC"


//--------------------- .note.nv.tkinfo           --------------------------
	.section	.note.nv.tkinfo,"",@"SHT_NOTE"
	.sectionflags	@"SHF_NOTE_NV_TKINFO"
	.tkinfo
        /*0018*/ 	.word	0x00000002
        /*0030*/ 	.string	""
        /*0030*/ 	.string	"ptxas"
        /*0030*/ 	.string	"Cuda compilation tools, release 13.0, V13.0.88"
        /*0030*/ 	.string	"Build cuda_13.0.r13.0/compiler.36424714_0"
        /*0030*/ 	.string	"-arch sm_100 -m 64 "



//--------------------- .note.nv.cuinfo           --------------------------
	.section	.note.nv.cuinfo,"",@"SHT_NOTE"
	.sectionflags	@"SHF_NOTE_NV_CUINFO"
        /*0018*/ 	.short	0x0002
        /*001a*/ 	.short	0x0064
        /*001c*/ 	.short	0x0082
	.zero		2


//--------------------- .nv.info                  --------------------------
	.section	.nv.info,"",@"SHT_CUDA_INFO"
	.align	4


	//----- nvinfo : EIATTR_REGCOUNT
	.align		4
        /*0000*/ 	.byte	0x04, 0x2f
        /*0002*/ 	.short	(.L_2 - .L_1)
	.align		4
.L_1:
        /*0004*/ 	.word	index@(_Z20vectorAddWithShufflePfS_S_i)
        /*0008*/ 	.word	0x00000018


	//----- nvinfo : EIATTR_FRAME_SIZE
	.align		4
.L_2:
        /*000c*/ 	.byte	0x04, 0x11
        /*000e*/ 	.short	(.L_4 - .L_3)
	.align		4
.L_3:
        /*0010*/ 	.word	index@(_Z20vectorAddWithShufflePfS_S_i)
        /*0014*/ 	.word	0x00000018


	//----- nvinfo : EIATTR_MIN_STACK_SIZE
	.align		4
.L_4:
        /*0018*/ 	.byte	0x04, 0x12
        /*001a*/ 	.short	(.L_6 - .L_5)
	.align		4
.L_5:
        /*001c*/ 	.word	index@(_Z20vectorAddWithShufflePfS_S_i)
        /*0020*/ 	.word	0x00000018
.L_6:


//--------------------- .nv.compat                --------------------------
	.section	.nv.compat,"",@"SHT_CUDA_COMPAT_INFO"
	.align	4
        /*0000*/ 	.byte	0x02, 0x09, 0x00, 0x00, 0x02, 0x02, 0x01, 0x00, 0x02, 0x05, 0x05, 0x00, 0x03, 0x07, 0x01, 0x01
        /*0010*/ 	.byte	0x02, 0x03, 0x00, 0x00, 0x02, 0x06, 0x01, 0x00, 0x04, 0x0b, 0x08, 0x00, 0x09, 0x00, 0x00, 0x00
        /*0020*/ 	.byte	0x00, 0x00, 0x00, 0x00


//--------------------- .nv.info._Z20vectorAddWithShufflePfS_S_i --------------------------
	.section	.nv.info._Z20vectorAddWithShufflePfS_S_i,"",@"SHT_CUDA_INFO"
	.sectionflags	@""
	.align	4


	//----- nvinfo : EIATTR_CUDA_API_VERSION
	.align		4
        /*0000*/ 	.byte	0x04, 0x37
        /*0002*/ 	.short	(.L_8 - .L_7)
.L_7:
        /*0004*/ 	.word	0x00000082


	//----- nvinfo : EIATTR_KPARAM_INFO
	.align		4
.L_8:
        /*0008*/ 	.byte	0x04, 0x17
        /*000a*/ 	.short	(.L_10 - .L_9)
.L_9:
        /*000c*/ 	.word	0x00000000
        /*0010*/ 	.short	0x0003
        /*0012*/ 	.short	0x0018
        /*0014*/ 	.byte	0x00, 0xf0, 0x11, 0x00


	//----- nvinfo : EIATTR_KPARAM_INFO
	.align		4
.L_10:
        /*0018*/ 	.byte	0x04, 0x17
        /*001a*/ 	.short	(.L_12 - .L_11)
.L_11:
        /*001c*/ 	.word	0x00000000
        /*0020*/ 	.short	0x0002
        /*0022*/ 	.short	0x0010
        /*0024*/ 	.byte	0x00, 0xf5, 0x21, 0x00


	//----- nvinfo : EIATTR_KPARAM_INFO
	.align		4
.L_12:
        /*0028*/ 	.byte	0x04, 0x17
        /*002a*/ 	.short	(.L_14 - .L_13)
.L_13:
        /*002c*/ 	.word	0x00000000
        /*0030*/ 	.short	0x0001
        /*0032*/ 	.short	0x0008
        /*0034*/ 	.byte	0x00, 0xf5, 0x21, 0x00


	//----- nvinfo : EIATTR_KPARAM_INFO
	.align		4
.L_14:
        /*0038*/ 	.byte	0x04, 0x17
        /*003a*/ 	.short	(.L_16 - .L_15)
.L_15:
        /*003c*/ 	.word	0x00000000
        /*0040*/ 	.short	0x0000
        /*0042*/ 	.short	0x0000
        /*0044*/ 	.byte	0x00, 0xf5, 0x21, 0x00


	//----- nvinfo : EIATTR_SPARSE_MMA_MASK
	.align		4
.L_16:
        /*0048*/ 	.byte	0x03, 0x50
        /*004a*/ 	.short	0x0000


	//----- nvinfo : EIATTR_MAXREG_COUNT
	.align		4
        /*004c*/ 	.byte	0x03, 0x1b
        /*004e*/ 	.short	0x00ff


	//----- nvinfo : EIATTR_EXTERNS
	.align		4
        /*0050*/ 	.byte	0x04, 0x0f
        /*0052*/ 	.short	(.L_18 - .L_17)


	//   ....[0]....
	.align		4
.L_17:
        /*0054*/ 	.word	index@(vprintf)


	//----- nvinfo : EIATTR_MERCURY_ISA_VERSION
	.align		4
.L_18:
        /*0058*/ 	.byte	0x03, 0x5f
        /*005a*/ 	.short	0x0101


	//----- nvinfo : EIATTR_COOP_GROUP_MASK_REGIDS
	.align		4
        /*005c*/ 	.byte	0x04, 0x29
        /*005e*/ 	.short	(.L_20 - .L_19)


	//   ....[0]....
.L_19:
        /*0060*/ 	.word	0xffffffff


	//----- nvinfo : EIATTR_COOP_GROUP_INSTR_OFFSETS
	.align		4
.L_20:
        /*0064*/ 	.byte	0x04, 0x28
        /*0066*/ 	.short	(.L_22 - .L_21)


	//   ....[0]....
.L_21:
        /*0068*/ 	.word	0x00000190


	//----- nvinfo : EIATTR_VRC_CTA_INIT_COUNT
	.align		4
.L_22:
        /*006c*/ 	.byte	0x02, 0x4a
	.zero		1
	.zero		1


	//----- nvinfo : EIATTR_SYSCALL_OFFSETS
	.align		4
        /*0070*/ 	.byte	0x04, 0x46
        /*0072*/ 	.short	(.L_24 - .L_23)


	//   ....[0]....
.L_23:
        /*0074*/ 	.word	0x00000270


	//----- nvinfo : EIATTR_EXIT_INSTR_OFFSETS
	.align		4
.L_24:
        /*0078*/ 	.byte	0x04, 0x1c
        /*007a*/ 	.short	(.L_26 - .L_25)


	//   ....[0]....
.L_25:
        /*007c*/ 	.word	0x000001b0


	//   ....[1]....
        /*0080*/ 	.word	0x00000280


	//----- nvinfo : EIATTR_CRS_STACK_SIZE
	.align		4
.L_26:
        /*0084*/ 	.byte	0x04, 0x1e
        /*0086*/ 	.short	(.L_28 - .L_27)
.L_27:
        /*0088*/ 	.word	0x00000000


	//----- nvinfo : EIATTR_CBANK_PARAM_SIZE
	.align		4
.L_28:
        /*008c*/ 	.byte	0x03, 0x19
        /*008e*/ 	.short	0x001c


	//----- nvinfo : EIATTR_PARAM_CBANK
	.align		4
        /*0090*/ 	.byte	0x04, 0x0a
        /*0092*/ 	.short	(.L_30 - .L_29)
	.align		4
.L_29:
        /*0094*/ 	.word	index@(.nv.constant0._Z20vectorAddWithShufflePfS_S_i)
        /*0098*/ 	.short	0x0380
        /*009a*/ 	.short	0x001c


	//----- nvinfo : EIATTR_SW_WAR
	.align		4
.L_30:
        /*009c*/ 	.byte	0x04, 0x36
        /*009e*/ 	.short	(.L_32 - .L_31)
.L_31:
        /*00a0*/ 	.word	0x00000008
.L_32:


//--------------------- .nv.callgraph             --------------------------
	.section	.nv.callgraph,"",@"SHT_CUDA_CALLGRAPH"
	.align	4
	.sectionentsize	8
	.align		4
        /*0000*/ 	.word	0x00000000
	.align		4
        /*0004*/ 	.word	0xffffffff
	.align		4
        /*0008*/ 	.word	index@(_Z20vectorAddWithShufflePfS_S_i)
	.align		4
        /*000c*/ 	.word	index@(vprintf)
	.align		4
        /*0010*/ 	.word	0x00000000
	.align		4
        /*0014*/ 	.word	0xfffffffe
	.align		4
        /*0018*/ 	.word	0x00000000
	.align		4
        /*001c*/ 	.word	0xfffffffd
	.align		4
        /*0020*/ 	.word	0x00000000
	.align		4
        /*0024*/ 	.word	0xfffffffc


//--------------------- .nv.constant4             --------------------------
	.section	.nv.constant4,"a",@progbits
	.align	8
	.align		8
.nv.constant4:
        /*0000*/ 	.dword	vprintf
	.align		8
        /*0008*/ 	.dword	$str


//--------------------- .text._Z20vectorAddWithShufflePfS_S_i --------------------------
	.section	.text._Z20vectorAddWithShufflePfS_S_i,"ax",@progbits
	.align	128
        .global         _Z20vectorAddWithShufflePfS_S_i
        .type           _Z20vectorAddWithShufflePfS_S_i,@function
        .size           _Z20vectorAddWithShufflePfS_S_i,(.L_x_2 - _Z20vectorAddWithShufflePfS_S_i)
        .other          _Z20vectorAddWithShufflePfS_S_i,@"STO_CUDA_ENTRY STV_DEFAULT"
_Z20vectorAddWithShufflePfS_S_i:
.text._Z20vectorAddWithShufflePfS_S_i:
[----:B------:R-:W0:Y:S01]  /*0000*/  LDC R1, c[0x0][0x37c] ;  /* 0x0000df00ff017b82 */ /* 0x000e220000000800 */
[----:B------:R-:W1:Y:S01]  /*0010*/  S2R R0, SR_TID.X ;  /* 0x0000000000007919 */ /* 0x000e620000002100 */
[----:B------:R-:W2:Y:S06]  /*0020*/  LDCU UR8, c[0x0][0x2fc] ;  /* 0x00005f80ff0877ac */ /* 0x000eac0008000800 */
[----:B------:R-:W1:Y:S01]  /*0030*/  S2UR UR5, SR_CTAID.X ;  /* 0x00000000000579c3 */ /* 0x000e620000002500 */
[----:B0-----:R-:W-:Y:S01]  /*0040*/  IADD3 R1, PT, PT, R1, -0x18, RZ ;  /* 0xffffffe801017810 */ /* 0x001fe20007ffe0ff */
[----:B------:R-:W0:Y:S01]  /*0050*/  LDCU UR4, c[0x0][0x398] ;  /* 0x00007300ff0477ac */ /* 0x000e220008000800 */
[----:B------:R-:W3:Y:S05]  /*0060*/  LDCU.64 UR6, c[0x0][0x358] ;  /* 0x00006b00ff0677ac */ /* 0x000eea0008000a00 */
[----:B------:R-:W1:Y:S08]  /*0070*/  LDC R3, c[0x0][0x360] ;  /* 0x0000d800ff037b82 */ /* 0x000e700000000800 */
[----:B------:R-:W4:Y:S08]  /*0080*/  LDC.64 R4, c[0x0][0x380] ;  /* 0x0000e000ff047b82 */ /* 0x000f300000000a00 */
[----:B------:R-:W5:Y:S01]  /*0090*/  LDC.64 R10, c[0x0][0x388] ;  /* 0x0000e200ff0a7b82 */ /* 0x000f620000000a00 */
[----:B-1----:R-:W-:-:S07]  /*00a0*/  IMAD R0, R3, UR5, R0 ;  /* 0x0000000503007c24 */ /* 0x002fce000f8e0200 */
[----:B------:R-:W1:Y:S01]  /*00b0*/  LDC.64 R12, c[0x0][0x390] ;  /* 0x0000e400ff0c7b82 */ /* 0x000e620000000a00 */
[----:B0-----:R-:W-:-:S13]  /*00c0*/  ISETP.GE.AND P0, PT, R0, UR4, PT ;  /* 0x0000000400007c0c */ /* 0x001fda000bf06270 */
[----:B----4-:R-:W-:-:S04]  /*00d0*/  @!P0 IMAD.WIDE R4, R0, 0x4, R4 ;  /* 0x0000000400048825 */ /* 0x010fc800078e0204 */
[C---:B-----5:R-:W-:Y:S02]  /*00e0*/  @!P0 IMAD.WIDE R10, R0.reuse, 0x4, R10 ;  /* 0x00000004000a8825 */ /* 0x060fe400078e020a */
[----:B---3--:R-:W3:Y:S04]  /*00f0*/  @!P0 LDG.E R4, desc[UR6][R4.64] ;  /* 0x0000000604048981 */ /* 0x008ee8000c1e1900 */
[----:B------:R-:W3:Y:S01]  /*0100*/  @!P0 LDG.E R11, desc[UR6][R10.64] ;  /* 0x000000060a0b8981 */ /* 0x000ee2000c1e1900 */
[----:B------:R-:W0:Y:S01]  /*0110*/  LDCU UR5, c[0x0][0x2f8] ;  /* 0x00005f00ff0577ac */ /* 0x000e220008000800 */
[----:B------:R-:W-:Y:S02]  /*0120*/  HFMA2 R2, -RZ, RZ, 0, 0 ;  /* 0x00000000ff027431 */ /* 0x000fe400000001ff */
[----:B-1----:R-:W-:Y:S01]  /*0130*/  IMAD.WIDE R12, R0, 0x4, R12 ;  /* 0x00000004000c7825 */ /* 0x002fe200078e020c */
[----:B------:R-:W-:Y:S01]  /*0140*/  UIADD3 UR4, UPT, UPT, UR4, -0x4, URZ ;  /* 0xfffffffc04047890 */ /* 0x000fe2000fffe0ff */
[----:B0-----:R-:W-:-:S05]  /*0150*/  IADD3 R6, P1, PT, R1, UR5, RZ ;  /* 0x0000000501067c10 */ /* 0x001fca000ff3e0ff */
[----:B--2---:R-:W-:Y:S02]  /*0160*/  IMAD.X R7, RZ, RZ, UR8, P1 ;  /* 0x00000008ff077e24 */ /* 0x004fe400088e06ff */
[----:B---3--:R-:W-:Y:S01]  /*0170*/  @!P0 FADD R2, R4, R11 ;  /* 0x0000000b04028221 */ /* 0x008fe20000000000 */
[----:B------:R-:W-:-:S04]  /*0180*/  ISETP.GE.AND P0, PT, R0, UR4, PT ;  /* 0x0000000400007c0c */ /* 0x000fc8000bf06270 */
[----:B------:R0:W1:Y:S04]  /*0190*/  SHFL.DOWN PT, R8, R2, 0x4, 0x1f ;  /* 0x08801f0002087f89 */ /* 0x00006800000e0000 */
[----:B------:R0:W-:Y:S05]  /*01a0*/  STG.E desc[UR6][R12.64], R2 ;  /* 0x000000020c007986 */ /* 0x0001ea000c101906 */
[----:B------:R-:W-:Y:S05]  /*01b0*/  @P0 EXIT ;  /* 0x000000000000094d */ /* 0x000fea0003800000 */
[----:B0-----:R-:W0:Y:S01]  /*01c0*/  F2F.F64.F32 R2, R2 ;  /* 0x0000000200027310 */ /* 0x001e220000201800 */
[----:B------:R-:W-:Y:S01]  /*01d0*/  MOV R10, 0x0 ;  /* 0x00000000000a7802 */ /* 0x000fe20000000f00 */
[----:B------:R2:W-:Y:S01]  /*01e0*/  STL [R1], R0 ;  /* 0x0000000001007387 */ /* 0x0005e20000100800 */
[----:B------:R-:W3:Y:S04]  /*01f0*/  LDCU.64 UR4, c[0x4][0x8] ;  /* 0x01000100ff0477ac */ /* 0x000ee80008000a00 */
[----:B------:R-:W4:Y:S01]  /*0200*/  LDC.64 R10, c[0x4][R10] ;  /* 0x010000000a0a7b82 */ /* 0x000f220000000a00 */
[----:B-1----:R-:W1:Y:S01]  /*0210*/  F2F.F64.F32 R8, R8 ;  /* 0x0000000800087310 */ /* 0x002e620000201800 */
[----:B0-----:R2:W-:Y:S01]  /*0220*/  STL.64 [R1+0x8], R2 ;  /* 0x0000080201007387 */ /* 0x0015e20000100a00 */
[----:B---3--:R-:W-:Y:S01]  /*0230*/  MOV R4, UR4 ;  /* 0x0000000400047c02 */ /* 0x008fe20008000f00 */
[----:B------:R-:W-:-:S02]  /*0240*/  IMAD.U32 R5, RZ, RZ, UR5 ;  /* 0x00000005ff057e24 */ /* 0x000fc4000f8e00ff */
[----:B-1----:R2:W-:Y:S05]  /*0250*/  STL.64 [R1+0x10], R8 ;  /* 0x0000100801007387 */ /* 0x0025ea0000100a00 */
[----:B------:R-:W-:-:S07]  /*0260*/  LEPC R20, `(.L_x_0) ;  /* 0x000000001014794e */ /* 0x000fce0000000000 */
[----:B--2-4-:R-:W-:Y:S05]  /*0270*/  CALL.ABS.NOINC R10 ;  /* 0x000000000a007343 */ /* 0x014fea0003c00000 */
.L_x_0:
[----:B------:R-:W-:Y:S05]  /*0280*/  EXIT ;  /* 0x000000000000794d */ /* 0x000fea0003800000 */
.L_x_1:
[----:B------:R-:W-:-:S00]  /*0290*/  BRA `(.L_x_1) ;  /* 0xfffffffc00fc7947 */ /* 0x000fc0000383ffff */
[----:B------:R-:W-:-:S00]  /*02a0*/  NOP ;  /* 0x0000000000007918 */ /* 0x000fc00000000000 */
        /* <DEDUP_REMOVED lines=13> */
.L_x_2:


//--------------------- .nv.global.init           --------------------------
	.section	.nv.global.init,"aw",@progbits
.nv.global.init:
	.type		$str,@object
	.size		$str,(.L_0 - $str)
$str:
        /*0000*/ 	.byte	0x54, 0x68, 0x72, 0x65, 0x61, 0x64, 0x20, 0x25, 0x64, 0x3a, 0x20, 0x4d, 0x79, 0x20, 0x76, 0x61
        /*0010*/ 	.byte	0x6c, 0x75, 0x65, 0x20, 0x3d, 0x20, 0x25, 0x2e, 0x31, 0x66, 0x2c, 0x20, 0x56, 0x61, 0x6c, 0x75
        /*0020*/ 	.byte	0x65, 0x20, 0x66, 0x72, 0x6f, 0x6d, 0x20, 0x34, 0x20, 0x74, 0x68, 0x72, 0x65, 0x61, 0x64, 0x73
        /*0030*/ 	.byte	0x20, 0x61, 0x68, 0x65, 0x61, 0x64, 0x20, 0x3d, 0x20, 0x25, 0x2e, 0x31, 0x66, 0x0a, 0x00
.L_0:


//--------------------- .nv.shared.reserved.0     --------------------------
	.section	.nv.shared.reserved.0,"aw",@nobits
	.weak		__nv_reservedSMEM_offset_0_alias
	.size		__nv_reservedSMEM_offset_0_alias, 0, 64
	.other		__nv_reservedSMEM_offset_0_alias,@"STO_CUDA_RESERVED_SHARED STV_DEFAULT"
__nv_reservedSMEM_offset_0_alias:
	.zero		0
	.zero		64


//--------------------- .nv.constant0._Z20vectorAddWithShufflePfS_S_i --------------------------
	.section	.nv.constant0._Z20vectorAddWithShufflePfS_S_i,"a",@progbits
	.sectionflags	@""
	.align	4
.nv.constant0._Z20vectorAddWithShufflePfS_S_i:
	.zero		924


//--------------------- SYMBOLS --------------------------

	.type		.nv.reservedSmem.offset0,@object
	.size		.nv.reservedSmem.offset0,0x4
	.type		vprintf,@function
